//
// Generated by NVIDIA NVVM Compiler
//
// Compiler Build ID: CL-36424714
// Cuda compilation tools, release 13.0, V13.0.88
// Based on NVVM 20.0.0
//

.version 9.0
.target sm_100
.address_size 64

	// .globl	_Z8workloadPi
.global .align 4 .b8 __cudart_i2opi_f[24] = {65, 144, 67, 60, 153, 149, 98, 219, 192, 221, 52, 245, 209, 87, 39, 252, 41, 21, 68, 78, 110, 131, 249, 162};

.visible .entry _Z8workloadPi(
	.param .u64 .ptr .align 1 _Z8workloadPi_param_0
)
{
	.local .align 4 .b8 	__local_depot0[28];
	.reg .b64 	%SP;
	.reg .b64 	%SPL;
	.reg .pred 	%p<11>;
	.reg .b32 	%r<56>;
	.reg .b32 	%f<28>;
	.reg .b64 	%rd<25>;
	.reg .b64 	%fd<3>;

	mov.u64 	%SPL, __local_depot0;
	ld.param.u64 	%rd9, [_Z8workloadPi_param_0];
	add.u64 	%rd1, %SPL, 0;
	// begin inline asm
	mov.u32 %r20, %smid;
	// end inline asm
	mov.u32 	%r21, %tid.x;
	mov.u32 	%r22, %tid.y;
	add.s32 	%r23, %r21, %r22;
	mov.u32 	%r24, %tid.z;
	or.b32  	%r25, %r23, %r24;
	setp.ne.s32 	%p1, %r25, 0;
	@%p1 bra 	$L__BB0_2;
	cvta.to.global.u64 	%rd11, %rd9;
	mul.wide.s32 	%rd12, %r20, 4;
	add.s64 	%rd13, %rd11, %rd12;
	atom.global.add.u32 	%r26, [%rd13], 1;
$L__BB0_2:
	mov.b32 	%r51, 15;
	mov.b32 	%r50, 0;
	mov.u64 	%rd14, __cudart_i2opi_f;
$L__BB0_3:
	cvt.rn.f32.s32 	%f1, %r51;
	mul.f32 	%f7, %f1, 0f3F22F983;
	cvt.rni.s32.f32 	%r55, %f7;
	cvt.rn.f32.s32 	%f8, %r55;
	fma.rn.f32 	%f9, %f8, 0fBFC90FDA, %f1;
	fma.rn.f32 	%f10, %f8, 0fB3A22168, %f9;
	fma.rn.f32 	%f27, %f8, 0fA7C234C5, %f10;
	abs.f32 	%f3, %f1;
	setp.ltu.f32 	%p2, %f3, 0f47CE4780;
	@%p2 bra 	$L__BB0_11;
	setp.neu.f32 	%p3, %f3, 0f7F800000;
	@%p3 bra 	$L__BB0_6;
	mov.f32 	%f13, 0f00000000;
	mul.rn.f32 	%f27, %f1, %f13;
	mov.b32 	%r55, 0;
	bra.uni 	$L__BB0_11;
$L__BB0_6:
	mov.b32 	%r5, %f1;
	shl.b32 	%r30, %r5, 8;
	or.b32  	%r6, %r30, -2147483648;
	mov.b64 	%rd24, 0;
	mov.b32 	%r52, 0;
	mov.u64 	%rd22, %rd14;
	mov.u64 	%rd23, %rd1;
$L__BB0_7:
	.pragma "nounroll";
	ld.global.nc.u32 	%r31, [%rd22];
	mad.wide.u32 	%rd16, %r31, %r6, %rd24;
	shr.u64 	%rd24, %rd16, 32;
	st.local.u32 	[%rd23], %rd16;
	add.s32 	%r52, %r52, 1;
	add.s64 	%rd23, %rd23, 4;
	add.s64 	%rd22, %rd22, 4;
	setp.ne.s32 	%p4, %r52, 6;
	@%p4 bra 	$L__BB0_7;
	shr.u32 	%r32, %r5, 23;
	st.local.u32 	[%rd1+24], %rd24;
	and.b32  	%r9, %r32, 31;
	and.b32  	%r33, %r32, 224;
	add.s32 	%r34, %r33, -128;
	shr.u32 	%r35, %r34, 5;
	mul.wide.u32 	%rd17, %r35, 4;
	sub.s64 	%rd8, %rd1, %rd17;
	ld.local.u32 	%r53, [%rd8+24];
	ld.local.u32 	%r54, [%rd8+20];
	setp.eq.s32 	%p5, %r9, 0;
	@%p5 bra 	$L__BB0_10;
	shf.l.wrap.b32 	%r53, %r54, %r53, %r9;
	ld.local.u32 	%r36, [%rd8+16];
	shf.l.wrap.b32 	%r54, %r36, %r54, %r9;
$L__BB0_10:
	shr.u32 	%r37, %r53, 30;
	shf.l.wrap.b32 	%r38, %r54, %r53, 2;
	shl.b32 	%r39, %r54, 2;
	shr.u32 	%r40, %r38, 31;
	add.s32 	%r41, %r40, %r37;
	neg.s32 	%r42, %r41;
	setp.lt.s32 	%p6, %r51, 0;
	selp.b32 	%r55, %r42, %r41, %p6;
	xor.b32  	%r43, %r38, %r5;
	shr.s32 	%r44, %r38, 31;
	xor.b32  	%r45, %r44, %r38;
	xor.b32  	%r46, %r44, %r39;
	cvt.u64.u32 	%rd18, %r45;
	shl.b64 	%rd19, %rd18, 32;
	cvt.u64.u32 	%rd20, %r46;
	or.b64  	%rd21, %rd19, %rd20;
	cvt.rn.f64.s64 	%fd1, %rd21;
	mul.f64 	%fd2, %fd1, 0d3BF921FB54442D19;
	cvt.rn.f32.f64 	%f11, %fd2;
	neg.f32 	%f12, %f11;
	setp.lt.s32 	%p7, %r43, 0;
	selp.f32 	%f27, %f12, %f11, %p7;
$L__BB0_11:
	mul.rn.f32 	%f14, %f27, %f27;
	and.b32  	%r48, %r55, 1;
	setp.eq.b32 	%p8, %r48, 1;
	selp.f32 	%f15, 0f3F800000, %f27, %p8;
	fma.rn.f32 	%f16, %f14, %f15, 0f00000000;
	fma.rn.f32 	%f17, %f14, 0f37CBAC00, 0fBAB607ED;
	selp.f32 	%f18, %f17, 0fB94D4153, %p8;
	selp.f32 	%f19, 0f3D2AAABB, 0f3C0885E4, %p8;
	fma.rn.f32 	%f20, %f18, %f14, %f19;
	selp.f32 	%f21, 0fBEFFFFFF, 0fBE2AAAA8, %p8;
	fma.rn.f32 	%f22, %f20, %f14, %f21;
	fma.rn.f32 	%f23, %f22, %f16, %f15;
	and.b32  	%r49, %r55, 2;
	setp.eq.s32 	%p9, %r49, 0;
	mov.f32 	%f24, 0f00000000;
	sub.f32 	%f25, %f24, %f23;
	selp.f32 	%f26, %f23, %f25, %p9;
	cvt.rzi.s32.f32 	%r51, %f26;
	add.s32 	%r50, %r50, 1;
	setp.ne.s32 	%p10, %r50, 50000;
	@%p10 bra 	$L__BB0_3;
	bar.sync 	0;
	ret;

}


// ===== COMPILED SASS (sm_100) =====

	.target	sm_100

	.elftype	@"ET_EXEC"


//--------------------- .note.nv.tkinfo           --------------------------
	.section	.note.nv.tkinfo,"",@"SHT_NOTE"
	.sectionflags	@"SHF_NOTE_NV_TKINFO"
	.tkinfo
        /*0018*/ 	.word	0x00000002
        /*0030*/ 	.string	""
        /*0030*/ 	.string	"ptxas"
        /*0030*/ 	.string	"Cuda compilation tools, release 13.0, V13.0.88"
        /*0030*/ 	.string	"Build cuda_13.0.r13.0/compiler.36424714_0"
        /*0030*/ 	.string	"-arch sm_100 -m 64 "



//--------------------- .note.nv.cuinfo           --------------------------
	.section	.note.nv.cuinfo,"",@"SHT_NOTE"
	.sectionflags	@"SHF_NOTE_NV_CUINFO"
        /*0018*/ 	.short	0x0002
        /*001a*/ 	.short	0x0064
        /*001c*/ 	.short	0x0082
	.zero		2


//--------------------- .nv.info                  --------------------------
	.section	.nv.info,"",@"SHT_CUDA_INFO"
	.align	4


	//----- nvinfo : EIATTR_REGCOUNT
	.align		4
        /*0000*/ 	.byte	0x04, 0x2f
        /*0002*/ 	.short	(.L_2 - .L_1)
	.align		4
.L_1:
        /*0004*/ 	.word	index@(_Z8workloadPi)
        /*0008*/ 	.word	0x00000014


	//----- nvinfo : EIATTR_FRAME_SIZE
	.align		4
.L_2:
        /*000c*/ 	.byte	0x04, 0x11
        /*000e*/ 	.short	(.L_4 - .L_3)
	.align		4
.L_3:
        /*0010*/ 	.word	index@(_Z8workloadPi)
        /*0014*/ 	.word	0x00000000


	//----- nvinfo : EIATTR_MIN_STACK_SIZE
	.align		4
.L_4:
        /*0018*/ 	.byte	0x04, 0x12
        /*001a*/ 	.short	(.L_6 - .L_5)
	.align		4
.L_5:
        /*001c*/ 	.word	index@(_Z8workloadPi)
        /*0020*/ 	.word	0x00000000
.L_6:


//--------------------- .nv.compat                --------------------------
	.section	.nv.compat,"",@"SHT_CUDA_COMPAT_INFO"
	.align	4
        /*0000*/ 	.byte	0x02, 0x09, 0x00, 0x00, 0x02, 0x02, 0x01, 0x00, 0x02, 0x05, 0x05, 0x00, 0x03, 0x07, 0x01, 0x01
        /*0010*/ 	.byte	0x02, 0x03, 0x00, 0x00, 0x02, 0x06, 0x01, 0x00, 0x04, 0x0b, 0x08, 0x00, 0x01, 0x00, 0x00, 0x00
        /*0020*/ 	.byte	0x00, 0x00, 0x00, 0x00


//--------------------- .nv.info._Z8workloadPi    --------------------------
	.section	.nv.info._Z8workloadPi,"",@"SHT_CUDA_INFO"
	.sectionflags	@""
	.align	4


	//----- nvinfo : EIATTR_CUDA_API_VERSION
	.align		4
        /*0000*/ 	.byte	0x04, 0x37
        /*0002*/ 	.short	(.L_8 - .L_7)
.L_7:
        /*0004*/ 	.word	0x00000082


	//----- nvinfo : EIATTR_KPARAM_INFO
	.align		4
.L_8:
        /*0008*/ 	.byte	0x04, 0x17
        /*000a*/ 	.short	(.L_10 - .L_9)
.L_9:
        /*000c*/ 	.word	0x00000000
        /*0010*/ 	.short	0x0000
        /*0012*/ 	.short	0x0000
        /*0014*/ 	.byte	0x00, 0xf5, 0x21, 0x00


	//----- nvinfo : EIATTR_SPARSE_MMA_MASK
	.align		4
.L_10:
        /*0018*/ 	.byte	0x03, 0x50
        /*001a*/ 	.short	0x0000


	//----- nvinfo : EIATTR_MAXREG_COUNT
	.align		4
        /*001c*/ 	.byte	0x03, 0x1b
        /*001e*/ 	.short	0x00ff


	//----- nvinfo : EIATTR_NUM_BARRIERS
	.align		4
        /*0020*/ 	.byte	0x02, 0x4c
        /*0022*/ 	.byte	0x01
	.zero		1


	//----- nvinfo : EIATTR_MERCURY_ISA_VERSION
	.align		4
        /*0024*/ 	.byte	0x03, 0x5f
        /*0026*/ 	.short	0x0101


	//----- nvinfo : EIATTR_INT_WARP_WIDE_INSTR_OFFSETS
	.align		4
        /*0028*/ 	.byte	0x04, 0x31
        /*002a*/ 	.short	(.L_12 - .L_11)


	//   ....[0]....
.L_11:
        /*002c*/ 	.word	0x000000c0


	//----- nvinfo : EIATTR_VRC_CTA_INIT_COUNT
	.align		4
.L_12:
        /*0030*/ 	.byte	0x02, 0x4a
	.zero		1
	.zero		1


	//----- nvinfo : EIATTR_EXIT_INSTR_OFFSETS
	.align		4
        /*0034*/ 	.byte	0x04, 0x1c
        /*0036*/ 	.short	(.L_14 - .L_13)


	//   ....[0]....
.L_13:
        /*0038*/ 	.word	0x00000920


	//----- nvinfo : EIATTR_CRS_STACK_SIZE
	.align		4
.L_14:
        /*003c*/ 	.byte	0x04, 0x1e
        /*003e*/ 	.short	(.L_16 - .L_15)
.L_15:
        /*0040*/ 	.word	0x00000000


	//----- nvinfo : EIATTR_CBANK_PARAM_SIZE
	.align		4
.L_16:
        /*0044*/ 	.byte	0x03, 0x19
        /*0046*/ 	.short	0x0008


	//----- nvinfo : EIATTR_PARAM_CBANK
	.align		4
        /*0048*/ 	.byte	0x04, 0x0a
        /*004a*/ 	.short	(.L_18 - .L_17)
	.align		4
.L_17:
        /*004c*/ 	.word	index@(.nv.constant0._Z8workloadPi)
        /*0050*/ 	.short	0x0380
        /*0052*/ 	.short	0x0008


	//----- nvinfo : EIATTR_SW_WAR
	.align		4
.L_18:
        /*0054*/ 	.byte	0x04, 0x36
        /*0056*/ 	.short	(.L_20 - .L_19)
.L_19:
        /*0058*/ 	.word	0x00000008
.L_20:


//--------------------- .nv.callgraph             --------------------------
	.section	.nv.callgraph,"",@"SHT_CUDA_CALLGRAPH"
	.align	4
	.sectionentsize	8
	.align		4
        /*0000*/ 	.word	0x00000000
	.align		4
        /*0004*/ 	.word	0xffffffff
	.align		4
        /*0008*/ 	.word	0x00000000
	.align		4
        /*000c*/ 	.word	0xfffffffe
	.align		4
        /*0010*/ 	.word	0x00000000
	.align		4
        /*0014*/ 	.word	0xfffffffd
	.align		4
        /*0018*/ 	.word	0x00000000
	.align		4
        /*001c*/ 	.word	0xfffffffc


//--------------------- .nv.constant4             --------------------------
	.section	.nv.constant4,"a",@progbits
	.align	8
	.align		8
.nv.constant4:
        /*0000*/ 	.dword	__cudart_i2opi_f


//--------------------- .text._Z8workloadPi       --------------------------
	.section	.text._Z8workloadPi,"ax",@progbits
	.align	128
        .global         _Z8workloadPi
        .type           _Z8workloadPi,@function
        .size           _Z8workloadPi,(.L_x_7 - _Z8workloadPi)
        .other          _Z8workloadPi,@"STO_CUDA_ENTRY STV_DEFAULT"
_Z8workloadPi:
.text._Z8workloadPi:
[----:B------:R-:W-:Y:S01]  /*0000*/  LDC R1, c[0x0][0x37c] ;  /* 0x0000df00ff017b82 */ /* 0x000fe20000000800 */
[----:B------:R-:W0:Y:S01]  /*0010*/  S2R R0, SR_TID.X ;  /* 0x0000000000007919 */ /* 0x000e220000002100 */
[----:B------:R-:W1:Y:S01]  /*0020*/  LDCU.64 UR6, c[0x0][0x358] ;  /* 0x00006b00ff0677ac */ /* 0x000e620008000a00 */
[----:B------:R-:W-:Y:S01]  /*0030*/  BSSY.RECONVERGENT B0, `(.L_x_0) ;  /* 0x000000f000007945 */ /* 0x000fe20003800200 */
[----:B------:R-:W0:Y:S01]  /*0040*/  S2R R3, SR_TID.Y ;  /* 0x0000000000037919 */ /* 0x000e220000002200 */
[----:B------:R-:W2:Y:S01]  /*0050*/  S2R R7, SR_TID.Z ;  /* 0x0000000000077919 */ /* 0x000ea20000002300 */
[----:B------:R-:W3:Y:S01]  /*0060*/  S2R R5, SR_VIRTUALSMID ;  /* 0x0000000000057919 */ /* 0x000ee20000004300 */
[----:B0-----:R-:W-:-:S05]  /*0070*/  IMAD.IADD R0, R0, 0x1, R3 ;  /* 0x0000000100007824 */ /* 0x001fca00078e0203 */
[----:B--2---:R-:W-:-:S13]  /*0080*/  LOP3.LUT P0, RZ, R0, R7, RZ, 0xfc, !PT ;  /* 0x0000000700ff7212 */ /* 0x004fda000780fcff */
[----:B-1-3--:R-:W-:Y:S05]  /*0090*/  @P0 BRA `(.L_x_1) ;  /* 0x0000000000200947 */ /* 0x00afea0003800000 */
[----:B------:R-:W0:Y:S01]  /*00a0*/  S2R R0, SR_LANEID ;  /* 0x0000000000007919 */ /* 0x000e220000000000 */
[----:B------:R-:W1:Y:S01]  /*00b0*/  LDC.64 R2, c[0x0][0x380] ;  /* 0x0000e000ff027b82 */ /* 0x000e620000000a00 */
[----:B------:R-:W-:Y:S02]  /*00c0*/  VOTEU.ANY UR4, UPT, PT ;  /* 0x0000000000047886 */ /* 0x000fe400038e0100 */
[----:B------:R-:W-:Y:S02]  /*00d0*/  UFLO.U32 UR5, UR4 ;  /* 0x00000004000572bd */ /* 0x000fe400080e0000 */
[----:B------:R-:W2:Y:S01]  /*00e0*/  POPC R7, UR4 ;  /* 0x0000000400077d09 */ /* 0x000ea20008000000 */
[----:B-1----:R-:W-:-:S03]  /*00f0*/  IMAD.WIDE R2, R5, 0x4, R2 ;  /* 0x0000000405027825 */ /* 0x002fc600078e0202 */
[----:B0-----:R-:W-:-:S13]  /*0100*/  ISETP.EQ.U32.AND P0, PT, R0, UR5, PT ;  /* 0x0000000500007c0c */ /* 0x001fda000bf02070 */
[----:B--2---:R0:W-:Y:S02]  /*0110*/  @P0 REDG.E.ADD.STRONG.GPU desc[UR6][R2.64], R7 ;  /* 0x000000070200098e */ /* 0x0041e4000c12e106 */
.L_x_1:
[----:B------:R-:W-:Y:S05]  /*0120*/  BSYNC.RECONVERGENT B0 ;  /* 0x0000000000007941 */ /* 0x000fea0003800200 */
.L_x_0:
[----:B------:R-:W-:Y:S01]  /*0130*/  IMAD.MOV.U32 R0, RZ, RZ, 0xf ;  /* 0x0000000fff007424 */ /* 0x000fe200078e00ff */
[----:B------:R-:W-:-:S06]  /*0140*/  UMOV UR4, URZ ;  /* 0x000000ff00047c82 */ /* 0x000fcc0008000000 */
.L_x_5:
[----:B01----:R-:W-:-:S04]  /*0150*/  I2FP.F32.S32 R3, R0 ;  /* 0x0000000000037245 */ /* 0x003fc80000201400 */
[C---:B------:R-:W-:Y:S01]  /*0160*/  FSETP.GE.AND P0, PT, |R3|.reuse, 105615, PT ;  /* 0x47ce47800300780b */ /* 0x040fe20003f06200 */
[----:B------:R-:W-:-:S04]  /*0170*/  FMUL R4, R3, 0.63661974668502807617 ;  /* 0x3f22f98303047820 */ /* 0x000fc80000400000 */
[----:B------:R-:W0:Y:S02]  /*0180*/  F2I.NTZ R8, R4 ;  /* 0x0000000400087305 */ /* 0x000e240000203100 */
[----:B0-----:R-:W-:-:S05]  /*0190*/  I2FP.F32.S32 R6, R8 ;  /* 0x0000000800067245 */ /* 0x001fca0000201400 */
[----:B------:R-:W-:-:S04]  /*01a0*/  FFMA R5, R6, -1.5707962512969970703, R3 ;  /* 0xbfc90fda06057823 */ /* 0x000fc80000000003 */
[----:B------:R-:W-:-:S04]  /*01b0*/  FFMA R5, R6, -7.5497894158615963534e-08, R5 ;  /* 0xb3a2216806057823 */ /* 0x000fc80000000005 */
[----:B------:R-:W-:Y:S01]  /*01c0*/  FFMA R6, R6, -5.3903029534742383927e-15, R5 ;  /* 0xa7c234c506067823 */ /* 0x000fe20000000005 */
[----:B------:R-:W-:Y:S06]  /*01d0*/  @!P0 BRA `(.L_x_2) ;  /* 0x0000000400788947 */ /* 0x000fec0003800000 */
[----:B------:R-:W-:-:S13]  /*01e0*/  FSETP.NEU.AND P0, PT, |R3|, +INF , PT ;  /* 0x7f8000000300780b */ /* 0x000fda0003f0d200 */
[----:B------:R-:W-:Y:S01]  /*01f0*/  @!P0 FMUL R6, RZ, R3 ;  /* 0x00000003ff068220 */ /* 0x000fe20000400000 */
[----:B------:R-:W-:Y:S01]  /*0200*/  @!P0 IMAD.MOV.U32 R8, RZ, RZ, RZ ;  /* 0x000000ffff088224 */ /* 0x000fe200078e00ff */
[----:B------:R-:W-:Y:S06]  /*0210*/  @!P0 BRA `(.L_x_2) ;  /* 0x0000000400688947 */ /* 0x000fec0003800000 */
[----:B------:R-:W-:Y:S02]  /*0220*/  IMAD.SHL.U32 R5, R3, 0x100, RZ ;  /* 0x0000010003057824 */ /* 0x000fe400078e00ff */
[----:B------:R-:W-:Y:S02]  /*0230*/  HFMA2 R15, -RZ, RZ, 0, 0 ;  /* 0x00000000ff0f7431 */ /* 0x000fe400000001ff */
[----:B------:R-:W-:Y:S01]  /*0240*/  IMAD.MOV.U32 R4, RZ, RZ, RZ ;  /* 0x000000ffff047224 */ /* 0x000fe200078e00ff */
[----:B------:R-:W0:Y:S01]  /*0250*/  LDCU.64 UR8, c[0x4][URZ] ;  /* 0x01000000ff0877ac */ /* 0x000e220008000a00 */
[----:B------:R-:W-:Y:S01]  /*0260*/  IMAD.MOV.U32 R16, RZ, RZ, RZ ;  /* 0x000000ffff107224 */ /* 0x000fe200078e00ff */
[----:B------:R-:W-:Y:S01]  /*0270*/  LOP3.LUT R17, R5, 0x80000000, RZ, 0xfc, !PT ;  /* 0x8000000005117812 */ /* 0x000fe200078efcff */
[----:B------:R-:W-:-:S06]  /*0280*/  UMOV UR5, URZ ;  /* 0x000000ff00057c82 */ /* 0x000fcc0008000000 */
.L_x_3:
[----:B0-----:R-:W-:Y:S02]  /*0290*/  IMAD.U32 R8, RZ, RZ, UR8 ;  /* 0x00000008ff087e24 */ /* 0x001fe4000f8e00ff */
[----:B------:R-:W-:-:S05]  /*02a0*/  IMAD.U32 R9, RZ, RZ, UR9 ;  /* 0x00000009ff097e24 */ /* 0x000fca000f8e00ff */
[----:B------:R-:W2:Y:S01]  /*02b0*/  LDG.E.CONSTANT R6, desc[UR6][R8.64] ;  /* 0x0000000608067981 */ /* 0x000ea2000c1e9900 */
[----:B------:R-:W-:Y:S01]  /*02c0*/  UIADD3 UR5, UPT, UPT, UR5, 0x1, URZ ;  /* 0x0000000105057890 */ /* 0x000fe2000fffe0ff */
[C---:B------:R-:W-:Y:S01]  /*02d0*/  ISETP.EQ.AND P0, PT, R16.reuse, RZ, PT ;  /* 0x000000ff1000720c */ /* 0x040fe20003f02270 */
[----:B------:R-:W-:Y:S01]  /*02e0*/  UIADD3 UR8, UP1, UPT, UR8, 0x4, URZ ;  /* 0x0000000408087890 */ /* 0x000fe2000ff3e0ff */
[C---:B------:R-:W-:Y:S01]  /*02f0*/  ISETP.EQ.AND P1, PT, R16.reuse, 0x4, PT ;  /* 0x000000041000780c */ /* 0x040fe20003f22270 */
[----:B------:R-:W-:Y:S01]  /*0300*/  UISETP.NE.AND UP0, UPT, UR5, 0x6, UPT ;  /* 0x000000060500788c */ /* 0x000fe2000bf05270 */
[C---:B------:R-:W-:Y:S01]  /*0310*/  ISETP.EQ.AND P2, PT, R16.reuse, 0x8, PT ;  /* 0x000000081000780c */ /* 0x040fe20003f42270 */
[----:B------:R-:W-:Y:S01]  /*0320*/  UIADD3.X UR9, UPT, UPT, URZ, UR9, URZ, UP1, !UPT ;  /* 0x00000009ff097290 */ /* 0x000fe20008ffe4ff */
[C---:B------:R-:W-:Y:S02]  /*0330*/  ISETP.EQ.AND P3, PT, R16.reuse, 0xc, PT ;  /* 0x0000000c1000780c */ /* 0x040fe40003f62270 */
[----:B------:R-:W-:-:S02]  /*0340*/  ISETP.EQ.AND P4, PT, R16, 0x10, PT ;  /* 0x000000101000780c */ /* 0x000fc40003f82270 */
[C---:B------:R-:W-:Y:S01]  /*0350*/  ISETP.EQ.AND P5, PT, R16.reuse, 0x14, PT ;  /* 0x000000141000780c */ /* 0x040fe20003fa2270 */
[----:B------:R-:W-:Y:S02]  /*0360*/  VIADD R16, R16, 0x4 ;  /* 0x0000000410107836 */ /* 0x000fe40000000000 */
[----:B--2---:R-:W-:-:S03]  /*0370*/  IMAD.WIDE.U32 R6, R6, R17, RZ ;  /* 0x0000001106067225 */ /* 0x004fc600078e00ff */
[----:B------:R-:W-:-:S04]  /*0380*/  IADD3 R5, P6, PT, R6, R4, RZ ;  /* 0x0000000406057210 */ /* 0x000fc80007fde0ff */
[----:B------:R-:W-:Y:S01]  /*0390*/  @P1 MOV R10, R5 ;  /* 0x00000005000a1202 */ /* 0x000fe20000000f00 */
[----:B------:R-:W-:Y:S02]  /*03a0*/  IMAD.X R4, R7, 0x1, R15, P6 ;  /* 0x0000000107047824 */ /* 0x000fe400030e060f */
[--C-:B------:R-:W-:Y:S02]  /*03b0*/  @P0 IMAD.MOV.U32 R2, RZ, RZ, R5.reuse ;  /* 0x000000ffff020224 */ /* 0x100fe400078e0005 */
[--C-:B------:R-:W-:Y:S02]  /*03c0*/  @P2 IMAD.MOV.U32 R11, RZ, RZ, R5.reuse ;  /* 0x000000ffff0b2224 */ /* 0x100fe400078e0005 */
[--C-:B------:R-:W-:Y:S02]  /*03d0*/  @P3 IMAD.MOV.U32 R12, RZ, RZ, R5.reuse ;  /* 0x000000ffff0c3224 */ /* 0x100fe400078e0005 */
[--C-:B------:R-:W-:Y:S02]  /*03e0*/  @P4 IMAD.MOV.U32 R13, RZ, RZ, R5.reuse ;  /* 0x000000ffff0d4224 */ /* 0x100fe400078e0005 */
[----:B------:R-:W-:Y:S01]  /*03f0*/  @P5 IMAD.MOV.U32 R14, RZ, RZ, R5 ;  /* 0x000000ffff0e5224 */ /* 0x000fe200078e0005 */
[----:B------:R-:W-:Y:S06]  /*0400*/  BRA.U UP0, `(.L_x_3) ;  /* 0xfffffffd00a07547 */ /* 0x000fec000b83ffff */
[----:B------:R-:W-:-:S04]  /*0410*/  SHF.R.U32.HI R5, RZ, 0x17, R3 ;  /* 0x00000017ff057819 */ /* 0x000fc80000011603 */
[C---:B------:R-:W-:Y:S02]  /*0420*/  LOP3.LUT R6, R5.reuse, 0xe0, RZ, 0xc0, !PT ;  /* 0x000000e005067812 */ /* 0x040fe400078ec0ff */
[----:B------:R-:W-:Y:S02]  /*0430*/  LOP3.LUT P6, RZ, R5, 0x1f, RZ, 0xc0, !PT ;  /* 0x0000001f05ff7812 */ /* 0x000fe400078cc0ff */
[----:B------:R-:W-:-:S04]  /*0440*/  IADD3 R6, PT, PT, R6, -0x80, RZ ;  /* 0xffffff8006067810 */ /* 0x000fc80007ffe0ff */
[----:B------:R-:W-:-:S05]  /*0450*/  SHF.R.U32.HI R6, RZ, 0x5, R6 ;  /* 0x00000005ff067819 */ /* 0x000fca0000011606 */
[----:B------:R-:W-:-:S05]  /*0460*/  IMAD.U32 R9, R6, -0x4, RZ ;  /* 0xfffffffc06097824 */ /* 0x000fca00078e00ff */
[C---:B------:R-:W-:Y:S02]  /*0470*/  ISETP.EQ.AND P3, PT, R9.reuse, -0x18, PT ;  /* 0xffffffe80900780c */ /* 0x040fe40003f62270 */
[C---:B------:R-:W-:Y:S02]  /*0480*/  ISETP.EQ.AND P4, PT, R9.reuse, -0x14, PT ;  /* 0xffffffec0900780c */ /* 0x040fe40003f82270 */
[C---:B------:R-:W-:Y:S02]  /*0490*/  ISETP.EQ.AND P2, PT, R9.reuse, -0x10, PT ;  /* 0xfffffff00900780c */ /* 0x040fe40003f42270 */
[C---:B------:R-:W-:Y:S02]  /*04a0*/  ISETP.EQ.AND P1, PT, R9.reuse, -0xc, PT ;  /* 0xfffffff40900780c */ /* 0x040fe40003f22270 */
[C---:B------:R-:W-:Y:S02]  /*04b0*/  ISETP.EQ.AND P0, PT, R9.reuse, -0x8, PT ;  /* 0xfffffff80900780c */ /* 0x040fe40003f02270 */
[----:B------:R-:W-:-:S03]  /*04c0*/  ISETP.EQ.AND P5, PT, R9, RZ, PT ;  /* 0x000000ff0900720c */ /* 0x000fc60003fa2270 */
[--C-:B------:R-:W-:Y:S01]  /*04d0*/  @P3 IMAD.MOV.U32 R6, RZ, RZ, R2.reuse ;  /* 0x000000ffff063224 */ /* 0x100fe200078e0002 */
[C---:B------:R-:W-:Y:S01]  /*04e0*/  ISETP.EQ.AND P3, PT, R9.reuse, -0x4, PT ;  /* 0xfffffffc0900780c */ /* 0x040fe20003f62270 */
[----:B------:R-:W-:Y:S02]  /*04f0*/  @P4 IMAD.MOV.U32 R7, RZ, RZ, R2 ;  /* 0x000000ffff074224 */ /* 0x000fe400078e0002 */
[--C-:B------:R-:W-:Y:S01]  /*0500*/  @P4 IMAD.MOV.U32 R6, RZ, RZ, R10.reuse ;  /* 0x000000ffff064224 */ /* 0x100fe200078e000a */
[----:B------:R-:W-:Y:S01]  /*0510*/  ISETP.EQ.AND P4, PT, R9, 0x4, PT ;  /* 0x000000040900780c */ /* 0x000fe20003f82270 */
[----:B------:R-:W-:Y:S01]  /*0520*/  @P2 IMAD.MOV.U32 R7, RZ, RZ, R10 ;  /* 0x000000ffff072224 */ /* 0x000fe200078e000a */
[----:B------:R-:W-:Y:S01]  /*0530*/  @P2 MOV R6, R11 ;  /* 0x0000000b00062202 */ /* 0x000fe20000000f00 */
[----:B------:R-:W-:Y:S02]  /*0540*/  @P1 IMAD.MOV.U32 R6, RZ, RZ, R12 ;  /* 0x000000ffff061224 */ /* 0x000fe400078e000c */
[----:B------:R-:W-:-:S02]  /*0550*/  @P0 IMAD.MOV.U32 R6, RZ, RZ, R13 ;  /* 0x000000ffff060224 */ /* 0x000fc400078e000d */
[----:B------:R-:W-:Y:S02]  /*0560*/  @P1 IMAD.MOV.U32 R7, RZ, RZ, R11 ;  /* 0x000000ffff071224 */ /* 0x000fe400078e000b */
[----:B------:R-:W-:Y:S02]  /*0570*/  @P3 IMAD.MOV.U32 R6, RZ, RZ, R14 ;  /* 0x000000ffff063224 */ /* 0x000fe400078e000e */
[----:B------:R-:W-:Y:S02]  /*0580*/  @P5 IMAD.MOV.U32 R6, RZ, RZ, R4 ;  /* 0x000000ffff065224 */ /* 0x000fe400078e0004 */
[----:B------:R-:W-:Y:S01]  /*0590*/  @P0 IMAD.MOV.U32 R7, RZ, RZ, R12 ;  /* 0x000000ffff070224 */ /* 0x000fe200078e000c */
[----:B------:R-:W-:Y:S01]  /*05a0*/  @P3 MOV R7, R13 ;  /* 0x0000000d00073202 */ /* 0x000fe20000000f00 */
[----:B------:R-:W-:Y:S01]  /*05b0*/  @P5 IMAD.MOV.U32 R7, RZ, RZ, R14 ;  /* 0x000000ffff075224 */ /* 0x000fe200078e000e */
[----:B------:R-:W-:Y:S01]  /*05c0*/  MOV R8, R6 ;  /* 0x0000000600087202 */ /* 0x000fe20000000f00 */
[----:B------:R-:W-:Y:S01]  /*05d0*/  @P4 IMAD.MOV.U32 R7, RZ, RZ, R4 ;  /* 0x000000ffff074224 */ /* 0x000fe200078e0004 */
[----:B------:R-:W-:Y:S06]  /*05e0*/  @!P6 BRA `(.L_x_4) ;  /* 0x00000000002ce947 */ /* 0x000fec0003800000 */
[----:B------:R-:W-:Y:S01]  /*05f0*/  @P2 IMAD.MOV.U32 R6, RZ, RZ, R2 ;  /* 0x000000ffff062224 */ /* 0x000fe200078e0002 */
[----:B------:R-:W-:Y:S01]  /*0600*/  LOP3.LUT R5, R5, 0x1f, RZ, 0xc0, !PT ;  /* 0x0000001f05057812 */ /* 0x000fe200078ec0ff */
[----:B------:R-:W-:Y:S02]  /*0610*/  @P1 IMAD.MOV.U32 R6, RZ, RZ, R10 ;  /* 0x000000ffff061224 */ /* 0x000fe400078e000a */
[----:B------:R-:W-:Y:S01]  /*0620*/  @P0 IMAD.MOV.U32 R6, RZ, RZ, R11 ;  /* 0x000000ffff060224 */ /* 0x000fe200078e000b */
[----:B------:R-:W-:Y:S01]  /*0630*/  ISETP.EQ.AND P0, PT, R9, 0x8, PT ;  /* 0x000000080900780c */ /* 0x000fe20003f02270 */
[----:B------:R-:W-:Y:S01]  /*0640*/  @P3 IMAD.MOV.U32 R6, RZ, RZ, R12 ;  /* 0x000000ffff063224 */ /* 0x000fe200078e000c */
[----:B------:R-:W-:Y:S01]  /*0650*/  @P5 MOV R6, R13 ;  /* 0x0000000d00065202 */ /* 0x000fe20000000f00 */
[----:B------:R-:W-:Y:S01]  /*0660*/  @P4 IMAD.MOV.U32 R6, RZ, RZ, R14 ;  /* 0x000000ffff064224 */ /* 0x000fe200078e000e */
[----:B------:R-:W-:-:S09]  /*0670*/  SHF.L.W.U32.HI R8, R7, R5, R8 ;  /* 0x0000000507087219 */ /* 0x000fd20000010e08 */
[----:B------:R-:W-:-:S05]  /*0680*/  @P0 IMAD.MOV.U32 R6, RZ, RZ, R4 ;  /* 0x000000ffff060224 */ /* 0x000fca00078e0004 */
[----:B------:R-:W-:-:S07]  /*0690*/  SHF.L.W.U32.HI R7, R6, R5, R7 ;  /* 0x0000000506077219 */ /* 0x000fce0000010e07 */
.L_x_4:
[C-C-:B------:R-:W-:Y:S01]  /*06a0*/  SHF.L.W.U32.HI R9, R7.reuse, 0x2, R8.reuse ;  /* 0x0000000207097819 */ /* 0x140fe20000010e08 */
[----:B------:R-:W-:Y:S01]  /*06b0*/  IMAD.SHL.U32 R7, R7, 0x4, RZ ;  /* 0x0000000407077824 */ /* 0x000fe200078e00ff */
[----:B------:R-:W-:Y:S01]  /*06c0*/  UMOV UR8, 0x54442d19 ;  /* 0x54442d1900087882 */ /* 0x000fe20000000000 */
[----:B------:R-:W-:Y:S01]  /*06d0*/  UMOV UR9, 0x3bf921fb ;  /* 0x3bf921fb00097882 */ /* 0x000fe20000000000 */
[----:B------:R-:W-:Y:S02]  /*06e0*/  SHF.R.S32.HI R4, RZ, 0x1f, R9 ;  /* 0x0000001fff047819 */ /* 0x000fe40000011409 */
[----:B------:R-:W-:Y:S02]  /*06f0*/  SHF.R.U32.HI R8, RZ, 0x1e, R8 ;  /* 0x0000001eff087819 */ /* 0x000fe40000011608 */
[C---:B------:R-:W-:Y:S02]  /*0700*/  LOP3.LUT R6, R4.reuse, R7, RZ, 0x3c, !PT ;  /* 0x0000000704067212 */ /* 0x040fe400078e3cff */
[----:B------:R-:W-:-:S02]  /*0710*/  LOP3.LUT R7, R4, R9, RZ, 0x3c, !PT ;  /* 0x0000000904077212 */ /* 0x000fc400078e3cff */
[----:B------:R-:W-:Y:S02]  /*0720*/  ISETP.GE.AND P0, PT, R0, RZ, PT ;  /* 0x000000ff0000720c */ /* 0x000fe40003f06270 */
[----:B------:R-:W0:Y:S01]  /*0730*/  I2F.F64.S64 R4, R6 ;  /* 0x0000000600047312 */ /* 0x000e220000301c00 */
[C---:B------:R-:W-:Y:S02]  /*0740*/  LEA.HI R8, R9.reuse, R8, RZ, 0x1 ;  /* 0x0000000809087211 */ /* 0x040fe400078f08ff */
[----:B------:R-:W-:-:S03]  /*0750*/  LOP3.LUT R3, R9, R3, RZ, 0x3c, !PT ;  /* 0x0000000309037212 */ /* 0x000fc600078e3cff */
[----:B------:R-:W-:Y:S01]  /*0760*/  IMAD.MOV R0, RZ, RZ, -R8 ;  /* 0x000000ffff007224 */ /* 0x000fe200078e0a08 */
[----:B------:R-:W-:-:S04]  /*0770*/  ISETP.GE.AND P1, PT, R3, RZ, PT ;  /* 0x000000ff0300720c */ /* 0x000fc80003f26270 */
[----:B------:R-:W-:Y:S01]  /*0780*/  @!P0 MOV R8, R0 ;  /* 0x0000000000088202 */ /* 0x000fe20000000f00 */
[----:B0-----:R-:W-:-:S10]  /*0790*/  DMUL R4, R4, UR8 ;  /* 0x0000000804047c28 */ /* 0x001fd40008000000 */
[----:B------:R-:W0:Y:S02]  /*07a0*/  F2F.F32.F64 R4, R4 ;  /* 0x0000000400047310 */ /* 0x000e240000301000 */
[----:B0-----:R-:W-:-:S07]  /*07b0*/  FSEL R6, -R4, R4, !P1 ;  /* 0x0000000404067208 */ /* 0x001fce0004800100 */
.L_x_2:
[----:B------:R-:W-:Y:S02]  /*07c0*/  IMAD.MOV.U32 R0, RZ, RZ, 0x37cbac00 ;  /* 0x37cbac00ff007424 */ /* 0x000fe400078e00ff */
[----:B------:R-:W-:Y:S01]  /*07d0*/  FMUL R3, R6, R6 ;  /* 0x0000000606037220 */ /* 0x000fe20000400000 */
[C---:B------:R-:W-:Y:S01]  /*07e0*/  LOP3.LUT R4, R8.reuse, 0x1, RZ, 0xc0, !PT ;  /* 0x0000000108047812 */ /* 0x040fe200078ec0ff */
[----:B------:R-:W-:Y:S01]  /*07f0*/  IMAD.MOV.U32 R16, RZ, RZ, 0x3d2aaabb ;  /* 0x3d2aaabbff107424 */ /* 0x000fe200078e00ff */
[----:B------:R-:W-:Y:S01]  /*0800*/  LOP3.LUT P1, RZ, R8, 0x2, RZ, 0xc0, !PT ;  /* 0x0000000208ff7812 */ /* 0x000fe2000782c0ff */
[----:B------:R-:W-:Y:S01]  /*0810*/  FFMA R0, R3, R0, -0.0013887860113754868507 ;  /* 0xbab607ed03007423 */ /* 0x000fe20000000000 */
[----:B------:R-:W-:Y:S01]  /*0820*/  ISETP.NE.U32.AND P0, PT, R4, 0x1, PT ;  /* 0x000000010400780c */ /* 0x000fe20003f05070 */
[----:B------:R-:W-:Y:S01]  /*0830*/  IMAD.MOV.U32 R7, RZ, RZ, 0x3effffff ;  /* 0x3effffffff077424 */ /* 0x000fe200078e00ff */
[----:B------:R-:W-:Y:S02]  /*0840*/  UIADD3 UR4, UPT, UPT, UR4, 0x1, URZ ;  /* 0x0000000104047890 */ /* 0x000fe4000fffe0ff */
[----:B------:R-:W-:-:S02]  /*0850*/  FSEL R4, R0, -0.00019574658654164522886, !P0 ;  /* 0xb94d415300047808 */ /* 0x000fc40004000000 */
[----:B------:R-:W-:Y:S01]  /*0860*/  FSEL R16, R16, 0.0083327032625675201416, !P0 ;  /* 0x3c0885e410107808 */ /* 0x000fe20004000000 */
[----:B------:R-:W-:Y:S01]  /*0870*/  UISETP.NE.AND UP0, UPT, UR4, 0xc350, UPT ;  /* 0x0000c3500400788c */ /* 0x000fe2000bf05270 */
[----:B------:R-:W-:Y:S02]  /*0880*/  FSEL R0, R6, 1, P0 ;  /* 0x3f80000006007808 */ /* 0x000fe40000000000 */
[----:B------:R-:W-:Y:S01]  /*0890*/  FSEL R7, -R7, -0.16666662693023681641, !P0 ;  /* 0xbe2aaaa807077808 */ /* 0x000fe20004000100 */
[C---:B------:R-:W-:Y:S02]  /*08a0*/  FFMA R4, R3.reuse, R4, R16 ;  /* 0x0000000403047223 */ /* 0x040fe40000000010 */
[C---:B------:R-:W-:Y:S02]  /*08b0*/  FFMA R5, R3.reuse, R0, RZ ;  /* 0x0000000003057223 */ /* 0x040fe400000000ff */
[----:B------:R-:W-:-:S04]  /*08c0*/  FFMA R4, R3, R4, R7 ;  /* 0x0000000403047223 */ /* 0x000fc80000000007 */
[----:B------:R-:W-:-:S04]  /*08d0*/  FFMA R0, R5, R4, R0 ;  /* 0x0000000405007223 */ /* 0x000fc80000000000 */
[----:B------:R-:W-:-:S06]  /*08e0*/  @P1 FADD R0, RZ, -R0 ;  /* 0x80000000ff001221 */ /* 0x000fcc0000000000 */
[----:B------:R-:W1:Y:S01]  /*08f0*/  F2I.TRUNC.NTZ R0, R0 ;  /* 0x0000000000007305 */ /* 0x000e62000020f100 */
[----:B------:R-:W-:Y:S05]  /*0900*/  BRA.U UP0, `(.L_x_5) ;  /* 0xfffffff900107547 */ /* 0x000fea000b83ffff */
[----:B------:R-:W-:Y:S06]  /*0910*/  BAR.SYNC.DEFER_BLOCKING 0x0 ;  /* 0x0000000000007b1d */ /* 0x000fec0000010000 */
[----:B------:R-:W-:Y:S05]  /*0920*/  EXIT ;  /* 0x000000000000794d */ /* 0x000fea0003800000 */
.L_x_6:
[----:B------:R-:W-:-:S00]  /*0930*/  BRA `(.L_x_6) ;  /* 0xfffffffc00fc7947 */ /* 0x000fc0000383ffff */
[----:B------:R-:W-:-:S00]  /*0940*/  NOP ;  /* 0x0000000000007918 */ /* 0x000fc00000000000 */
        /* <DEDUP_REMOVED lines=11> */
.L_x_7:


//--------------------- .nv.global.init           --------------------------
	.section	.nv.global.init,"aw",@progbits
	.align	4
.nv.global.init:
	.type		__cudart_i2opi_f,@object
	.size		__cudart_i2opi_f,(.L_0 - __cudart_i2opi_f)
__cudart_i2opi_f:
        /*0000*/ 	.byte	0x41, 0x90, 0x43, 0x3c, 0x99, 0x95, 0x62, 0xdb, 0xc0, 0xdd, 0x34, 0xf5, 0xd1, 0x57, 0x27, 0xfc
        /*0010*/ 	.byte	0x29, 0x15, 0x44, 0x4e, 0x6e, 0x83, 0xf9, 0xa2
.L_0:


//--------------------- .nv.shared.reserved.0     --------------------------
	.section	.nv.shared.reserved.0,"aw",@nobits
	.weak		__nv_reservedSMEM_offset_0_alias
	.size		__nv_reservedSMEM_offset_0_alias, 0, 64
	.other		__nv_reservedSMEM_offset_0_alias,@"STO_CUDA_RESERVED_SHARED STV_DEFAULT"
__nv_reservedSMEM_offset_0_alias:
	.zero		0
	.zero		64


//--------------------- .nv.constant0._Z8workloadPi --------------------------
	.section	.nv.constant0._Z8workloadPi,"a",@progbits
	.sectionflags	@""
	.align	4
.nv.constant0._Z8workloadPi:
	.zero		904


//--------------------- SYMBOLS --------------------------

	.type		.nv.reservedSmem.offset0,@object
	.size		.nv.reservedSmem.offset0,0x4
